//
// Generated by NVIDIA NVVM Compiler
//
// Compiler Build ID: CL-36424714
// Cuda compilation tools, release 13.0, V13.0.88
// Based on NVVM 20.0.0
//

.version 9.0
.target sm_100
.address_size 64

	// .globl	extract_halo

.visible .entry extract_halo(
	.param .u64 .ptr .align 1 extract_halo_param_0,
	.param .u64 .ptr .align 1 extract_halo_param_1,
	.param .u64 .ptr .align 1 extract_halo_param_2,
	.param .u64 .ptr .align 1 extract_halo_param_3,
	.param .u64 .ptr .align 1 extract_halo_param_4,
	.param .u64 .ptr .align 1 extract_halo_param_5,
	.param .u32 extract_halo_param_6
)
{
	.reg .pred 	%p<16>;
	.reg .b32 	%r<83>;
	.reg .b32 	%f<30>;
	.reg .b64 	%rd<31>;

	ld.param.u64 	%rd9, [extract_halo_param_0];
	ld.param.u64 	%rd10, [extract_halo_param_1];
	ld.param.u64 	%rd11, [extract_halo_param_2];
	ld.param.u64 	%rd12, [extract_halo_param_3];
	ld.param.u64 	%rd13, [extract_halo_param_4];
	ld.param.u64 	%rd14, [extract_halo_param_5];
	cvta.to.global.u64 	%rd1, %rd9;
	cvta.to.global.u64 	%rd2, %rd10;
	cvta.to.global.u64 	%rd3, %rd11;
	cvta.to.global.u64 	%rd4, %rd14;
	cvta.to.global.u64 	%rd5, %rd13;
	cvta.to.global.u64 	%rd6, %rd12;
	mov.u32 	%r43, %ctaid.x;
	mov.u32 	%r44, %ntid.x;
	mov.u32 	%r45, %tid.x;
	mad.lo.s32 	%r1, %r43, %r44, %r45;
	mov.u32 	%r46, %ctaid.y;
	mov.u32 	%r47, %ntid.y;
	mov.u32 	%r48, %tid.y;
	mad.lo.s32 	%r2, %r46, %r47, %r48;
	mov.u32 	%r49, %ctaid.z;
	mov.u32 	%r50, %ntid.z;
	mov.u32 	%r51, %tid.z;
	mad.lo.s32 	%r3, %r49, %r50, %r51;
	ld.global.u32 	%r4, [%rd6];
	add.s32 	%r5, %r4, %r1;
	ld.global.u32 	%r6, [%rd5];
	add.s32 	%r7, %r6, %r2;
	ld.global.u32 	%r8, [%rd4];
	add.s32 	%r9, %r8, %r3;
	ld.global.u32 	%r10, [%rd3];
	setp.ge.s32 	%p1, %r5, %r10;
	@%p1 bra 	$L__BB0_19;
	ld.global.u32 	%r11, [%rd3+4];
	setp.ge.s32 	%p2, %r7, %r11;
	@%p2 bra 	$L__BB0_19;
	ld.global.u32 	%r52, [%rd3+8];
	setp.ge.s32 	%p3, %r9, %r52;
	@%p3 bra 	$L__BB0_19;
	ld.global.u32 	%r53, [%rd6+4];
	sub.s32 	%r12, %r53, %r4;
	setp.ge.s32 	%p4, %r1, %r12;
	@%p4 bra 	$L__BB0_19;
	ld.global.u32 	%r54, [%rd5+4];
	sub.s32 	%r13, %r54, %r6;
	setp.ge.s32 	%p5, %r2, %r13;
	@%p5 bra 	$L__BB0_19;
	ld.global.u32 	%r55, [%rd4+4];
	sub.s32 	%r56, %r55, %r8;
	setp.ge.s32 	%p6, %r3, %r56;
	@%p6 bra 	$L__BB0_19;
	ld.param.u32 	%r68, [extract_halo_param_6];
	mad.lo.s32 	%r57, %r11, %r9, %r7;
	mad.lo.s32 	%r14, %r57, %r10, %r5;
	setp.lt.s32 	%p7, %r68, 1;
	@%p7 bra 	$L__BB0_19;
	ld.param.u32 	%r69, [extract_halo_param_6];
	mul.lo.s32 	%r15, %r14, %r69;
	mul.lo.s32 	%r59, %r12, %r3;
	mad.lo.s32 	%r60, %r59, %r13, %r1;
	mad.lo.s32 	%r61, %r12, %r2, %r60;
	mul.lo.s32 	%r16, %r61, %r69;
	and.b32  	%r17, %r69, 15;
	setp.lt.u32 	%p8, %r69, 16;
	mov.b32 	%r78, 0;
	@%p8 bra 	$L__BB0_10;
	ld.param.u32 	%r70, [extract_halo_param_6];
	and.b32  	%r78, %r70, 2147483632;
	neg.s32 	%r76, %r78;
	add.s64 	%rd7, %rd2, 32;
	add.s64 	%rd8, %rd1, 32;
	mov.u32 	%r74, %r16;
	mov.u32 	%r75, %r15;
$L__BB0_9:
	.pragma "nounroll";
	mul.wide.s32 	%rd15, %r75, 4;
	add.s64 	%rd16, %rd7, %rd15;
	mul.wide.s32 	%rd17, %r74, 4;
	add.s64 	%rd18, %rd8, %rd17;
	ld.global.f32 	%f1, [%rd16+-32];
	st.global.f32 	[%rd18+-32], %f1;
	ld.global.f32 	%f2, [%rd16+-28];
	st.global.f32 	[%rd18+-28], %f2;
	ld.global.f32 	%f3, [%rd16+-24];
	st.global.f32 	[%rd18+-24], %f3;
	ld.global.f32 	%f4, [%rd16+-20];
	st.global.f32 	[%rd18+-20], %f4;
	ld.global.f32 	%f5, [%rd16+-16];
	st.global.f32 	[%rd18+-16], %f5;
	ld.global.f32 	%f6, [%rd16+-12];
	st.global.f32 	[%rd18+-12], %f6;
	ld.global.f32 	%f7, [%rd16+-8];
	st.global.f32 	[%rd18+-8], %f7;
	ld.global.f32 	%f8, [%rd16+-4];
	st.global.f32 	[%rd18+-4], %f8;
	ld.global.f32 	%f9, [%rd16];
	st.global.f32 	[%rd18], %f9;
	ld.global.f32 	%f10, [%rd16+4];
	st.global.f32 	[%rd18+4], %f10;
	ld.global.f32 	%f11, [%rd16+8];
	st.global.f32 	[%rd18+8], %f11;
	ld.global.f32 	%f12, [%rd16+12];
	st.global.f32 	[%rd18+12], %f12;
	ld.global.f32 	%f13, [%rd16+16];
	st.global.f32 	[%rd18+16], %f13;
	ld.global.f32 	%f14, [%rd16+20];
	st.global.f32 	[%rd18+20], %f14;
	ld.global.f32 	%f15, [%rd16+24];
	st.global.f32 	[%rd18+24], %f15;
	ld.global.f32 	%f16, [%rd16+28];
	st.global.f32 	[%rd18+28], %f16;
	add.s32 	%r76, %r76, 16;
	add.s32 	%r75, %r75, 16;
	add.s32 	%r74, %r74, 16;
	setp.ne.s32 	%p9, %r76, 0;
	@%p9 bra 	$L__BB0_9;
$L__BB0_10:
	setp.eq.s32 	%p10, %r17, 0;
	@%p10 bra 	$L__BB0_19;
	ld.param.u32 	%r71, [extract_halo_param_6];
	and.b32  	%r27, %r71, 7;
	setp.lt.u32 	%p11, %r17, 8;
	@%p11 bra 	$L__BB0_13;
	add.s32 	%r62, %r78, %r15;
	mul.wide.s32 	%rd19, %r62, 4;
	add.s64 	%rd20, %rd2, %rd19;
	ld.global.f32 	%f17, [%rd20];
	add.s32 	%r63, %r78, %r16;
	mul.wide.s32 	%rd21, %r63, 4;
	add.s64 	%rd22, %rd1, %rd21;
	st.global.f32 	[%rd22], %f17;
	ld.global.f32 	%f18, [%rd20+4];
	st.global.f32 	[%rd22+4], %f18;
	ld.global.f32 	%f19, [%rd20+8];
	st.global.f32 	[%rd22+8], %f19;
	ld.global.f32 	%f20, [%rd20+12];
	st.global.f32 	[%rd22+12], %f20;
	ld.global.f32 	%f21, [%rd20+16];
	st.global.f32 	[%rd22+16], %f21;
	ld.global.f32 	%f22, [%rd20+20];
	st.global.f32 	[%rd22+20], %f22;
	ld.global.f32 	%f23, [%rd20+24];
	st.global.f32 	[%rd22+24], %f23;
	ld.global.f32 	%f24, [%rd20+28];
	st.global.f32 	[%rd22+28], %f24;
	add.s32 	%r78, %r78, 8;
$L__BB0_13:
	setp.eq.s32 	%p12, %r27, 0;
	@%p12 bra 	$L__BB0_19;
	ld.param.u32 	%r72, [extract_halo_param_6];
	and.b32  	%r30, %r72, 3;
	setp.lt.u32 	%p13, %r27, 4;
	@%p13 bra 	$L__BB0_16;
	add.s32 	%r64, %r78, %r15;
	mul.wide.s32 	%rd23, %r64, 4;
	add.s64 	%rd24, %rd2, %rd23;
	ld.global.f32 	%f25, [%rd24];
	add.s32 	%r65, %r78, %r16;
	mul.wide.s32 	%rd25, %r65, 4;
	add.s64 	%rd26, %rd1, %rd25;
	st.global.f32 	[%rd26], %f25;
	ld.global.f32 	%f26, [%rd24+4];
	st.global.f32 	[%rd26+4], %f26;
	ld.global.f32 	%f27, [%rd24+8];
	st.global.f32 	[%rd26+8], %f27;
	ld.global.f32 	%f28, [%rd24+12];
	st.global.f32 	[%rd26+12], %f28;
	add.s32 	%r78, %r78, 4;
$L__BB0_16:
	setp.eq.s32 	%p14, %r30, 0;
	@%p14 bra 	$L__BB0_19;
	ld.param.u32 	%r73, [extract_halo_param_6];
	mad.lo.s32 	%r66, %r3, %r13, %r2;
	mad.lo.s32 	%r67, %r66, %r12, %r1;
	mad.lo.s32 	%r82, %r73, %r67, %r78;
	add.s32 	%r81, %r78, %r15;
	neg.s32 	%r80, %r30;
$L__BB0_18:
	.pragma "nounroll";
	mul.wide.s32 	%rd27, %r82, 4;
	add.s64 	%rd28, %rd1, %rd27;
	mul.wide.s32 	%rd29, %r81, 4;
	add.s64 	%rd30, %rd2, %rd29;
	ld.global.f32 	%f29, [%rd30];
	st.global.f32 	[%rd28], %f29;
	add.s32 	%r82, %r82, 1;
	add.s32 	%r81, %r81, 1;
	add.s32 	%r80, %r80, 1;
	setp.ne.s32 	%p15, %r80, 0;
	@%p15 bra 	$L__BB0_18;
$L__BB0_19:
	ret;

}
	// .globl	append_halo
.visible .entry append_halo(
	.param .u64 .ptr .align 1 append_halo_param_0,
	.param .u64 .ptr .align 1 append_halo_param_1,
	.param .u64 .ptr .align 1 append_halo_param_2,
	.param .u64 .ptr .align 1 append_halo_param_3,
	.param .u64 .ptr .align 1 append_halo_param_4,
	.param .u64 .ptr .align 1 append_halo_param_5,
	.param .u32 append_halo_param_6
)
{
	.reg .pred 	%p<16>;
	.reg .b32 	%r<90>;
	.reg .b32 	%f<30>;
	.reg .b64 	%rd<31>;

	ld.param.u64 	%rd9, [append_halo_param_0];
	ld.param.u64 	%rd10, [append_halo_param_1];
	ld.param.u64 	%rd11, [append_halo_param_2];
	ld.param.u64 	%rd12, [append_halo_param_3];
	ld.param.u64 	%rd13, [append_halo_param_4];
	ld.param.u64 	%rd14, [append_halo_param_5];
	cvta.to.global.u64 	%rd1, %rd9;
	cvta.to.global.u64 	%rd2, %rd10;
	cvta.to.global.u64 	%rd3, %rd11;
	cvta.to.global.u64 	%rd4, %rd14;
	cvta.to.global.u64 	%rd5, %rd13;
	cvta.to.global.u64 	%rd6, %rd12;
	mov.u32 	%r49, %ctaid.x;
	mov.u32 	%r50, %ntid.x;
	mul.lo.s32 	%r1, %r49, %r50;
	mov.u32 	%r2, %tid.x;
	add.s32 	%r3, %r1, %r2;
	mov.u32 	%r51, %ctaid.y;
	mov.u32 	%r52, %ntid.y;
	mul.lo.s32 	%r4, %r51, %r52;
	mov.u32 	%r5, %tid.y;
	add.s32 	%r6, %r4, %r5;
	mov.u32 	%r53, %ctaid.z;
	mov.u32 	%r54, %ntid.z;
	mov.u32 	%r55, %tid.z;
	mad.lo.s32 	%r7, %r53, %r54, %r55;
	ld.global.u32 	%r8, [%rd6];
	add.s32 	%r9, %r8, %r3;
	ld.global.u32 	%r10, [%rd5];
	add.s32 	%r11, %r10, %r6;
	ld.global.u32 	%r12, [%rd4];
	add.s32 	%r13, %r12, %r7;
	ld.global.u32 	%r14, [%rd3];
	setp.ge.s32 	%p1, %r9, %r14;
	@%p1 bra 	$L__BB1_19;
	ld.global.u32 	%r15, [%rd3+4];
	setp.ge.s32 	%p2, %r11, %r15;
	@%p2 bra 	$L__BB1_19;
	ld.global.u32 	%r56, [%rd3+8];
	setp.ge.s32 	%p3, %r13, %r56;
	@%p3 bra 	$L__BB1_19;
	ld.global.u32 	%r57, [%rd6+4];
	sub.s32 	%r16, %r57, %r8;
	setp.ge.s32 	%p4, %r3, %r16;
	@%p4 bra 	$L__BB1_19;
	ld.global.u32 	%r58, [%rd5+4];
	sub.s32 	%r17, %r58, %r10;
	setp.ge.s32 	%p5, %r6, %r17;
	@%p5 bra 	$L__BB1_19;
	ld.global.u32 	%r59, [%rd4+4];
	sub.s32 	%r60, %r59, %r12;
	setp.ge.s32 	%p6, %r7, %r60;
	@%p6 bra 	$L__BB1_19;
	ld.param.u32 	%r75, [append_halo_param_6];
	mul.lo.s32 	%r18, %r15, %r13;
	add.s32 	%r61, %r18, %r11;
	mad.lo.s32 	%r19, %r61, %r14, %r9;
	mul.lo.s32 	%r62, %r16, %r7;
	mad.lo.s32 	%r63, %r62, %r17, %r3;
	mad.lo.s32 	%r20, %r16, %r6, %r63;
	setp.lt.s32 	%p7, %r75, 1;
	@%p7 bra 	$L__BB1_19;
	ld.param.u32 	%r76, [append_halo_param_6];
	mul.lo.s32 	%r21, %r20, %r76;
	mul.lo.s32 	%r22, %r19, %r76;
	and.b32  	%r23, %r76, 15;
	setp.lt.u32 	%p8, %r76, 16;
	mov.b32 	%r85, 0;
	@%p8 bra 	$L__BB1_10;
	ld.param.u32 	%r77, [append_halo_param_6];
	and.b32  	%r85, %r77, 2147483632;
	neg.s32 	%r83, %r85;
	add.s64 	%rd7, %rd2, 32;
	add.s64 	%rd8, %rd1, 32;
	mov.u32 	%r81, %r22;
	mov.u32 	%r82, %r21;
$L__BB1_9:
	.pragma "nounroll";
	mul.wide.s32 	%rd15, %r82, 4;
	add.s64 	%rd16, %rd7, %rd15;
	mul.wide.s32 	%rd17, %r81, 4;
	add.s64 	%rd18, %rd8, %rd17;
	ld.global.f32 	%f1, [%rd16+-32];
	st.global.f32 	[%rd18+-32], %f1;
	ld.global.f32 	%f2, [%rd16+-28];
	st.global.f32 	[%rd18+-28], %f2;
	ld.global.f32 	%f3, [%rd16+-24];
	st.global.f32 	[%rd18+-24], %f3;
	ld.global.f32 	%f4, [%rd16+-20];
	st.global.f32 	[%rd18+-20], %f4;
	ld.global.f32 	%f5, [%rd16+-16];
	st.global.f32 	[%rd18+-16], %f5;
	ld.global.f32 	%f6, [%rd16+-12];
	st.global.f32 	[%rd18+-12], %f6;
	ld.global.f32 	%f7, [%rd16+-8];
	st.global.f32 	[%rd18+-8], %f7;
	ld.global.f32 	%f8, [%rd16+-4];
	st.global.f32 	[%rd18+-4], %f8;
	ld.global.f32 	%f9, [%rd16];
	st.global.f32 	[%rd18], %f9;
	ld.global.f32 	%f10, [%rd16+4];
	st.global.f32 	[%rd18+4], %f10;
	ld.global.f32 	%f11, [%rd16+8];
	st.global.f32 	[%rd18+8], %f11;
	ld.global.f32 	%f12, [%rd16+12];
	st.global.f32 	[%rd18+12], %f12;
	ld.global.f32 	%f13, [%rd16+16];
	st.global.f32 	[%rd18+16], %f13;
	ld.global.f32 	%f14, [%rd16+20];
	st.global.f32 	[%rd18+20], %f14;
	ld.global.f32 	%f15, [%rd16+24];
	st.global.f32 	[%rd18+24], %f15;
	ld.global.f32 	%f16, [%rd16+28];
	st.global.f32 	[%rd18+28], %f16;
	add.s32 	%r83, %r83, 16;
	add.s32 	%r82, %r82, 16;
	add.s32 	%r81, %r81, 16;
	setp.ne.s32 	%p9, %r83, 0;
	@%p9 bra 	$L__BB1_9;
$L__BB1_10:
	setp.eq.s32 	%p10, %r23, 0;
	@%p10 bra 	$L__BB1_19;
	ld.param.u32 	%r78, [append_halo_param_6];
	and.b32  	%r33, %r78, 7;
	setp.lt.u32 	%p11, %r23, 8;
	@%p11 bra 	$L__BB1_13;
	add.s32 	%r65, %r85, %r21;
	mul.wide.s32 	%rd19, %r65, 4;
	add.s64 	%rd20, %rd2, %rd19;
	ld.global.f32 	%f17, [%rd20];
	add.s32 	%r66, %r85, %r22;
	mul.wide.s32 	%rd21, %r66, 4;
	add.s64 	%rd22, %rd1, %rd21;
	st.global.f32 	[%rd22], %f17;
	ld.global.f32 	%f18, [%rd20+4];
	st.global.f32 	[%rd22+4], %f18;
	ld.global.f32 	%f19, [%rd20+8];
	st.global.f32 	[%rd22+8], %f19;
	ld.global.f32 	%f20, [%rd20+12];
	st.global.f32 	[%rd22+12], %f20;
	ld.global.f32 	%f21, [%rd20+16];
	st.global.f32 	[%rd22+16], %f21;
	ld.global.f32 	%f22, [%rd20+20];
	st.global.f32 	[%rd22+20], %f22;
	ld.global.f32 	%f23, [%rd20+24];
	st.global.f32 	[%rd22+24], %f23;
	ld.global.f32 	%f24, [%rd20+28];
	st.global.f32 	[%rd22+28], %f24;
	add.s32 	%r85, %r85, 8;
$L__BB1_13:
	setp.eq.s32 	%p12, %r33, 0;
	@%p12 bra 	$L__BB1_19;
	ld.param.u32 	%r79, [append_halo_param_6];
	and.b32  	%r36, %r79, 3;
	setp.lt.u32 	%p13, %r33, 4;
	@%p13 bra 	$L__BB1_16;
	add.s32 	%r67, %r85, %r21;
	mul.wide.s32 	%rd23, %r67, 4;
	add.s64 	%rd24, %rd2, %rd23;
	ld.global.f32 	%f25, [%rd24];
	add.s32 	%r68, %r85, %r22;
	mul.wide.s32 	%rd25, %r68, 4;
	add.s64 	%rd26, %rd1, %rd25;
	st.global.f32 	[%rd26], %f25;
	ld.global.f32 	%f26, [%rd24+4];
	st.global.f32 	[%rd26+4], %f26;
	ld.global.f32 	%f27, [%rd24+8];
	st.global.f32 	[%rd26+8], %f27;
	ld.global.f32 	%f28, [%rd24+12];
	st.global.f32 	[%rd26+12], %f28;
	add.s32 	%r85, %r85, 4;
$L__BB1_16:
	setp.eq.s32 	%p14, %r36, 0;
	@%p14 bra 	$L__BB1_19;
	ld.param.u32 	%r80, [append_halo_param_6];
	add.s32 	%r69, %r2, %r8;
	add.s32 	%r70, %r69, %r1;
	add.s32 	%r71, %r5, %r10;
	add.s32 	%r72, %r71, %r4;
	add.s32 	%r73, %r72, %r18;
	mad.lo.s32 	%r74, %r14, %r73, %r70;
	mad.lo.s32 	%r89, %r80, %r74, %r85;
	add.s32 	%r88, %r85, %r21;
	neg.s32 	%r87, %r36;
$L__BB1_18:
	.pragma "nounroll";
	mul.wide.s32 	%rd27, %r89, 4;
	add.s64 	%rd28, %rd1, %rd27;
	mul.wide.s32 	%rd29, %r88, 4;
	add.s64 	%rd30, %rd2, %rd29;
	ld.global.f32 	%f29, [%rd30];
	st.global.f32 	[%rd28], %f29;
	add.s32 	%r89, %r89, 1;
	add.s32 	%r88, %r88, 1;
	add.s32 	%r87, %r87, 1;
	setp.ne.s32 	%p15, %r87, 0;
	@%p15 bra 	$L__BB1_18;
$L__BB1_19:
	ret;

}


// ===== COMPILED SASS (sm_100) =====

	.target	sm_100

	.elftype	@"ET_EXEC"


//--------------------- .note.nv.tkinfo           --------------------------
	.section	.note.nv.tkinfo,"",@"SHT_NOTE"
	.sectionflags	@"SHF_NOTE_NV_TKINFO"
	.tkinfo
        /*0018*/ 	.word	0x00000002
        /*0030*/ 	.string	""
        /*0030*/ 	.string	"ptxas"
        /*0030*/ 	.string	"Cuda compilation tools, release 13.0, V13.0.88"
        /*0030*/ 	.string	"Build cuda_13.0.r13.0/compiler.36424714_0"
        /*0030*/ 	.string	"-arch sm_100 -m 64 "



//--------------------- .note.nv.cuinfo           --------------------------
	.section	.note.nv.cuinfo,"",@"SHT_NOTE"
	.sectionflags	@"SHF_NOTE_NV_CUINFO"
        /*0018*/ 	.short	0x0002
        /*001a*/ 	.short	0x0064
        /*001c*/ 	.short	0x0082
	.zero		2


//--------------------- .nv.info                  --------------------------
	.section	.nv.info,"",@"SHT_CUDA_INFO"
	.align	4


	//----- nvinfo : EIATTR_REGCOUNT
	.align		4
        /*0000*/ 	.byte	0x04, 0x2f
        /*0002*/ 	.short	(.L_1 - .L_0)
	.align		4
.L_0:
        /*0004*/ 	.word	index@(extract_halo)
        /*0008*/ 	.word	0x00000020


	//----- nvinfo : EIATTR_FRAME_SIZE
	.align		4
.L_1:
        /*000c*/ 	.byte	0x04, 0x11
        /*000e*/ 	.short	(.L_3 - .L_2)
	.align		4
.L_2:
        /*0010*/ 	.word	index@(extract_halo)
        /*0014*/ 	.word	0x00000000


	//----- nvinfo : EIATTR_REGCOUNT
	.align		4
.L_3:
        /*0018*/ 	.byte	0x04, 0x2f
        /*001a*/ 	.short	(.L_5 - .L_4)
	.align		4
.L_4:
        /*001c*/ 	.word	index@(append_halo)
        /*0020*/ 	.word	0x00000020


	//----- nvinfo : EIATTR_FRAME_SIZE
	.align		4
.L_5:
        /*0024*/ 	.byte	0x04, 0x11
        /*0026*/ 	.short	(.L_7 - .L_6)
	.align		4
.L_6:
        /*0028*/ 	.word	index@(append_halo)
        /*002c*/ 	.word	0x00000000


	//----- nvinfo : EIATTR_MIN_STACK_SIZE
	.align		4
.L_7:
        /*0030*/ 	.byte	0x04, 0x12
        /*0032*/ 	.short	(.L_9 - .L_8)
	.align		4
.L_8:
        /*0034*/ 	.word	index@(append_halo)
        /*0038*/ 	.word	0x00000000


	//----- nvinfo : EIATTR_MIN_STACK_SIZE
	.align		4
.L_9:
        /*003c*/ 	.byte	0x04, 0x12
        /*003e*/ 	.short	(.L_11 - .L_10)
	.align		4
.L_10:
        /*0040*/ 	.word	index@(extract_halo)
        /*0044*/ 	.word	0x00000000
.L_11:


//--------------------- .nv.compat                --------------------------
	.section	.nv.compat,"",@"SHT_CUDA_COMPAT_INFO"
	.align	4
        /*0000*/ 	.byte	0x02, 0x09, 0x00, 0x00, 0x02, 0x02, 0x01, 0x00, 0x02, 0x05, 0x05, 0x00, 0x03, 0x07, 0x01, 0x01
        /*0010*/ 	.byte	0x02, 0x03, 0x00, 0x00, 0x02, 0x06, 0x01, 0x00, 0x04, 0x0b, 0x08, 0x00, 0x09, 0x00, 0x00, 0x00
        /*0020*/ 	.byte	0x00, 0x00, 0x00, 0x00


//--------------------- .nv.info.append_halo      --------------------------
	.section	.nv.info.append_halo,"",@"SHT_CUDA_INFO"
	.sectionflags	@""
	.align	4


	//----- nvinfo : EIATTR_CUDA_API_VERSION
	.align		4
        /*0000*/ 	.byte	0x04, 0x37
        /*0002*/ 	.short	(.L_13 - .L_12)
.L_12:
        /*0004*/ 	.word	0x00000082


	//----- nvinfo : EIATTR_KPARAM_INFO
	.align		4
.L_13:
        /*0008*/ 	.byte	0x04, 0x17
        /*000a*/ 	.short	(.L_15 - .L_14)
.L_14:
        /*000c*/ 	.word	0x00000000
        /*0010*/ 	.short	0x0006
        /*0012*/ 	.short	0x0030
        /*0014*/ 	.byte	0x00, 0xf0, 0x11, 0x00


	//----- nvinfo : EIATTR_KPARAM_INFO
	.align		4
.L_15:
        /*0018*/ 	.byte	0x04, 0x17
        /*001a*/ 	.short	(.L_17 - .L_16)
.L_16:
        /*001c*/ 	.word	0x00000000
        /*0020*/ 	.short	0x0005
        /*0022*/ 	.short	0x0028
        /*0024*/ 	.byte	0x00, 0xf5, 0x21, 0x00


	//----- nvinfo : EIATTR_KPARAM_INFO
	.align		4
.L_17:
        /*0028*/ 	.byte	0x04, 0x17
        /*002a*/ 	.short	(.L_19 - .L_18)
.L_18:
        /*002c*/ 	.word	0x00000000
        /*0030*/ 	.short	0x0004
        /*0032*/ 	.short	0x0020
        /*0034*/ 	.byte	0x00, 0xf5, 0x21, 0x00


	//----- nvinfo : EIATTR_KPARAM_INFO
	.align		4
.L_19:
        /*0038*/ 	.byte	0x04, 0x17
        /*003a*/ 	.short	(.L_21 - .L_20)
.L_20:
        /*003c*/ 	.word	0x00000000
        /*0040*/ 	.short	0x0003
        /*0042*/ 	.short	0x0018
        /*0044*/ 	.byte	0x00, 0xf5, 0x21, 0x00


	//----- nvinfo : EIATTR_KPARAM_INFO
	.align		4
.L_21:
        /*0048*/ 	.byte	0x04, 0x17
        /*004a*/ 	.short	(.L_23 - .L_22)
.L_22:
        /*004c*/ 	.word	0x00000000
        /*0050*/ 	.short	0x0002
        /*0052*/ 	.short	0x0010
        /*0054*/ 	.byte	0x00, 0xf5, 0x21, 0x00


	//----- nvinfo : EIATTR_KPARAM_INFO
	.align		4
.L_23:
        /*0058*/ 	.byte	0x04, 0x17
        /*005a*/ 	.short	(.L_25 - .L_24)
.L_24:
        /*005c*/ 	.word	0x00000000
        /*0060*/ 	.short	0x0001
        /*0062*/ 	.short	0x0008
        /*0064*/ 	.byte	0x00, 0xf5, 0x21, 0x00


	//----- nvinfo : EIATTR_KPARAM_INFO
	.align		4
.L_25:
        /*0068*/ 	.byte	0x04, 0x17
        /*006a*/ 	.short	(.L_27 - .L_26)
.L_26:
        /*006c*/ 	.word	0x00000000
        /*0070*/ 	.short	0x0000
        /*0072*/ 	.short	0x0000
        /*0074*/ 	.byte	0x00, 0xf5, 0x21, 0x00


	//----- nvinfo : EIATTR_SPARSE_MMA_MASK
	.align		4
.L_27:
        /*0078*/ 	.byte	0x03, 0x50
        /*007a*/ 	.short	0x0000


	//----- nvinfo : EIATTR_MAXREG_COUNT
	.align		4
        /*007c*/ 	.byte	0x03, 0x1b
        /*007e*/ 	.short	0x00ff


	//----- nvinfo : EIATTR_MERCURY_ISA_VERSION
	.align		4
        /*0080*/ 	.byte	0x03, 0x5f
        /*0082*/ 	.short	0x0101


	//----- nvinfo : EIATTR_VRC_CTA_INIT_COUNT
	.align		4
        /*0084*/ 	.byte	0x02, 0x4a
	.zero		1
	.zero		1


	//----- nvinfo : EIATTR_EXIT_INSTR_OFFSETS
	.align		4
        /*0088*/ 	.byte	0x04, 0x1c
        /*008a*/ 	.short	(.L_29 - .L_28)


	//   ....[0]....
.L_28:
        /*008c*/ 	.word	0x00000140


	//   ....[1]....
        /*0090*/ 	.word	0x000001c0


	//   ....[2]....
        /*0094*/ 	.word	0x00000220


	//   ....[3]....
        /*0098*/ 	.word	0x00000260


	//   ....[4]....
        /*009c*/ 	.word	0x000002a0


	//   ....[5]....
        /*00a0*/ 	.word	0x000002e0


	//   ....[6]....
        /*00a4*/ 	.word	0x00000340


	//   ....[7]....
        /*00a8*/ 	.word	0x00000730


	//   ....[8]....
        /*00ac*/ 	.word	0x000008f0


	//   ....[9]....
        /*00b0*/ 	.word	0x00000a30


	//   ....[10]....
        /*00b4*/ 	.word	0x00000b60


	//----- nvinfo : EIATTR_CBANK_PARAM_SIZE
	.align		4
.L_29:
        /*00b8*/ 	.byte	0x03, 0x19
        /*00ba*/ 	.short	0x0034


	//----- nvinfo : EIATTR_PARAM_CBANK
	.align		4
        /*00bc*/ 	.byte	0x04, 0x0a
        /*00be*/ 	.short	(.L_31 - .L_30)
	.align		4
.L_30:
        /*00c0*/ 	.word	index@(.nv.constant0.append_halo)
        /*00c4*/ 	.short	0x0380
        /*00c6*/ 	.short	0x0034


	//----- nvinfo : EIATTR_SW_WAR
	.align		4
.L_31:
        /*00c8*/ 	.byte	0x04, 0x36
        /*00ca*/ 	.short	(.L_33 - .L_32)
.L_32:
        /*00cc*/ 	.word	0x00000008
.L_33:


//--------------------- .nv.info.extract_halo     --------------------------
	.section	.nv.info.extract_halo,"",@"SHT_CUDA_INFO"
	.sectionflags	@""
	.align	4


	//----- nvinfo : EIATTR_CUDA_API_VERSION
	.align		4
        /*0000*/ 	.byte	0x04, 0x37
        /*0002*/ 	.short	(.L_35 - .L_34)
.L_34:
        /*0004*/ 	.word	0x00000082


	//----- nvinfo : EIATTR_KPARAM_INFO
	.align		4
.L_35:
        /*0008*/ 	.byte	0x04, 0x17
        /*000a*/ 	.short	(.L_37 - .L_36)
.L_36:
        /*000c*/ 	.word	0x00000000
        /*0010*/ 	.short	0x0006
        /*0012*/ 	.short	0x0030
        /*0014*/ 	.byte	0x00, 0xf0, 0x11, 0x00


	//----- nvinfo : EIATTR_KPARAM_INFO
	.align		4
.L_37:
        /*0018*/ 	.byte	0x04, 0x17
        /*001a*/ 	.short	(.L_39 - .L_38)
.L_38:
        /*001c*/ 	.word	0x00000000
        /*0020*/ 	.short	0x0005
        /*0022*/ 	.short	0x0028
        /*0024*/ 	.byte	0x00, 0xf5, 0x21, 0x00


	//----- nvinfo : EIATTR_KPARAM_INFO
	.align		4
.L_39:
        /*0028*/ 	.byte	0x04, 0x17
        /*002a*/ 	.short	(.L_41 - .L_40)
.L_40:
        /*002c*/ 	.word	0x00000000
        /*0030*/ 	.short	0x0004
        /*0032*/ 	.short	0x0020
        /*0034*/ 	.byte	0x00, 0xf5, 0x21, 0x00


	//----- nvinfo : EIATTR_KPARAM_INFO
	.align		4
.L_41:
        /*0038*/ 	.byte	0x04, 0x17
        /*003a*/ 	.short	(.L_43 - .L_42)
.L_42:
        /*003c*/ 	.word	0x00000000
        /*0040*/ 	.short	0x0003
        /*0042*/ 	.short	0x0018
        /*0044*/ 	.byte	0x00, 0xf5, 0x21, 0x00


	//----- nvinfo : EIATTR_KPARAM_INFO
	.align		4
.L_43:
        /*0048*/ 	.byte	0x04, 0x17
        /*004a*/ 	.short	(.L_45 - .L_44)
.L_44:
        /*004c*/ 	.word	0x00000000
        /*0050*/ 	.short	0x0002
        /*0052*/ 	.short	0x0010
        /*0054*/ 	.byte	0x00, 0xf5, 0x21, 0x00


	//----- nvinfo : EIATTR_KPARAM_INFO
	.align		4
.L_45:
        /*0058*/ 	.byte	0x04, 0x17
        /*005a*/ 	.short	(.L_47 - .L_46)
.L_46:
        /*005c*/ 	.word	0x00000000
        /*0060*/ 	.short	0x0001
        /*0062*/ 	.short	0x0008
        /*0064*/ 	.byte	0x00, 0xf5, 0x21, 0x00


	//----- nvinfo : EIATTR_KPARAM_INFO
	.align		4
.L_47:
        /*0068*/ 	.byte	0x04, 0x17
        /*006a*/ 	.short	(.L_49 - .L_48)
.L_48:
        /*006c*/ 	.word	0x00000000
        /*0070*/ 	.short	0x0000
        /*0072*/ 	.short	0x0000
        /*0074*/ 	.byte	0x00, 0xf5, 0x21, 0x00


	//----- nvinfo : EIATTR_SPARSE_MMA_MASK
	.align		4
.L_49:
        /*0078*/ 	.byte	0x03, 0x50
        /*007a*/ 	.short	0x0000


	//----- nvinfo : EIATTR_MAXREG_COUNT
	.align		4
        /*007c*/ 	.byte	0x03, 0x1b
        /*007e*/ 	.short	0x00ff


	//----- nvinfo : EIATTR_MERCURY_ISA_VERSION
	.align		4
        /*0080*/ 	.byte	0x03, 0x5f
        /*0082*/ 	.short	0x0101


	//----- nvinfo : EIATTR_VRC_CTA_INIT_COUNT
	.align		4
        /*0084*/ 	.byte	0x02, 0x4a
	.zero		1
	.zero		1


	//----- nvinfo : EIATTR_EXIT_INSTR_OFFSETS
	.align		4
        /*0088*/ 	.byte	0x04, 0x1c
        /*008a*/ 	.short	(.L_51 - .L_50)


	//   ....[0]....
.L_50:
        /*008c*/ 	.word	0x00000140


	//   ....[1]....
        /*0090*/ 	.word	0x000001a0


	//   ....[2]....
        /*0094*/ 	.word	0x00000200


	//   ....[3]....
        /*0098*/ 	.word	0x00000240


	//   ....[4]....
        /*009c*/ 	.word	0x00000280


	//   ....[5]....
        /*00a0*/ 	.word	0x000002c0


	//   ....[6]....
        /*00a4*/ 	.word	0x000002f0


	//   ....[7]....
        /*00a8*/ 	.word	0x00000700


	//   ....[8]....
        /*00ac*/ 	.word	0x000008c0


	//   ....[9]....
        /*00b0*/ 	.word	0x00000a00


	//   ....[10]....
        /*00b4*/ 	.word	0x00000b10


	//----- nvinfo : EIATTR_CBANK_PARAM_SIZE
	.align		4
.L_51:
        /*00b8*/ 	.byte	0x03, 0x19
        /*00ba*/ 	.short	0x0034


	//----- nvinfo : EIATTR_PARAM_CBANK
	.align		4
        /*00bc*/ 	.byte	0x04, 0x0a
        /*00be*/ 	.short	(.L_53 - .L_52)
	.align		4
.L_52:
        /*00c0*/ 	.word	index@(.nv.constant0.extract_halo)
        /*00c4*/ 	.short	0x0380
        /*00c6*/ 	.short	0x0034


	//----- nvinfo : EIATTR_SW_WAR
	.align		4
.L_53:
        /*00c8*/ 	.byte	0x04, 0x36
        /*00ca*/ 	.short	(.L_55 - .L_54)
.L_54:
        /*00cc*/ 	.word	0x00000008
.L_55:


//--------------------- .nv.callgraph             --------------------------
	.section	.nv.callgraph,"",@"SHT_CUDA_CALLGRAPH"
	.align	4
	.sectionentsize	8
	.align		4
        /*0000*/ 	.word	0x00000000
	.align		4
        /*0004*/ 	.word	0xffffffff
	.align		4
        /*0008*/ 	.word	0x00000000
	.align		4
        /*000c*/ 	.word	0xfffffffe
	.align		4
        /*0010*/ 	.word	0x00000000
	.align		4
        /*0014*/ 	.word	0xfffffffd
	.align		4
        /*0018*/ 	.word	0x00000000
	.align		4
        /*001c*/ 	.word	0xfffffffc


//--------------------- .text.append_halo         --------------------------
	.section	.text.append_halo,"ax",@progbits
	.align	128
        .global         append_halo
        .type           append_halo,@function
        .size           append_halo,(.L_x_12 - append_halo)
        .other          append_halo,@"STO_CUDA_ENTRY STV_DEFAULT"
append_halo:
.text.append_halo:
[----:B------:R-:W-:Y:S08]  /*0000*/  LDC R1, c[0x0][0x37c] ;  /* 0x0000df00ff017b82 */ /* 0x000ff00000000800 */
[----:B------:R-:W0:Y:S01]  /*0010*/  LDC.64 R8, c[0x0][0x398] ;  /* 0x0000e600ff087b82 */ /* 0x000e220000000a00 */
[----:B------:R-:W0:Y:S07]  /*0020*/  LDCU.64 UR10, c[0x0][0x358] ;  /* 0x00006b00ff0a77ac */ /* 0x000e2e0008000a00 */
[----:B------:R-:W1:Y:S01]  /*0030*/  LDC.64 R6, c[0x0][0x390] ;  /* 0x0000e400ff067b82 */ /* 0x000e620000000a00 */
[----:B0-----:R-:W2:Y:S04]  /*0040*/  LDG.E R0, desc[UR10][R8.64] ;  /* 0x0000000a08007981 */ /* 0x001ea8000c1e1900 */
[----:B-1----:R-:W3:Y:S03]  /*0050*/  LDG.E R2, desc[UR10][R6.64] ;  /* 0x0000000a06027981 */ /* 0x002ee6000c1e1900 */
[----:B------:R-:W0:Y:S01]  /*0060*/  S2UR UR4, SR_CTAID.X ;  /* 0x00000000000479c3 */ /* 0x000e220000002500 */
[----:B------:R-:W0:Y:S01]  /*0070*/  LDCU UR5, c[0x0][0x360] ;  /* 0x00006c00ff0577ac */ /* 0x000e220008000800 */
[----:B------:R-:W1:Y:S01]  /*0080*/  S2R R3, SR_TID.X ;  /* 0x0000000000037919 */ /* 0x000e620000002100 */
[----:B------:R-:W4:Y:S01]  /*0090*/  LDCU UR7, c[0x0][0x364] ;  /* 0x00006c80ff0777ac */ /* 0x000f220008000800 */
[----:B------:R-:W5:Y:S04]  /*00a0*/  S2R R5, SR_TID.Z ;  /* 0x0000000000057919 */ /* 0x000f680000002300 */
[----:B------:R-:W4:Y:S08]  /*00b0*/  S2UR UR6, SR_CTAID.Y ;  /* 0x00000000000679c3 */ /* 0x000f300000002600 */
[----:B------:R-:W5:Y:S01]  /*00c0*/  S2UR UR8, SR_CTAID.Z ;  /* 0x00000000000879c3 */ /* 0x000f620000002700 */
[----:B0-----:R-:W-:-:S07]  /*00d0*/  UIMAD UR4, UR4, UR5, URZ ;  /* 0x00000005040472a4 */ /* 0x001fce000f8e02ff */
[----:B------:R-:W5:Y:S01]  /*00e0*/  LDC R16, c[0x0][0x368] ;  /* 0x0000da00ff107b82 */ /* 0x000f620000000800 */
[----:B----4-:R-:W-:Y:S01]  /*00f0*/  UIMAD UR5, UR6, UR7, URZ ;  /* 0x00000007060572a4 */ /* 0x010fe2000f8e02ff */
[----:B-1----:R-:W-:Y:S02]  /*0100*/  VIADD R15, R3, UR4 ;  /* 0x00000004030f7c36 */ /* 0x002fe40008000000 */
[----:B-----5:R-:W-:Y:S02]  /*0110*/  IMAD R16, R16, UR8, R5 ;  /* 0x0000000810107c24 */ /* 0x020fe4000f8e0205 */
[----:B--2---:R-:W-:-:S05]  /*0120*/  IMAD.IADD R17, R15, 0x1, R0 ;  /* 0x000000010f117824 */ /* 0x004fca00078e0200 */
[----:B---3--:R-:W-:-:S13]  /*0130*/  ISETP.GE.AND P0, PT, R17, R2, PT ;  /* 0x000000021100720c */ /* 0x008fda0003f06270 */
[----:B------:R-:W-:Y:S05]  /*0140*/  @P0 EXIT ;  /* 0x000000000000094d */ /* 0x000fea0003800000 */
[----:B------:R-:W0:Y:S01]  /*0150*/  LDC.64 R10, c[0x0][0x3a0] ;  /* 0x0000e800ff0a7b82 */ /* 0x000e220000000a00 */
[----:B------:R-:W2:Y:S04]  /*0160*/  LDG.E R21, desc[UR10][R6.64+0x4] ;  /* 0x0000040a06157981 */ /* 0x000ea8000c1e1900 */
[----:B0-----:R-:W3:Y:S01]  /*0170*/  LDG.E R4, desc[UR10][R10.64] ;  /* 0x0000000a0a047981 */ /* 0x001ee2000c1e1900 */
[----:B------:R-:W0:Y:S02]  /*0180*/  S2R R5, SR_TID.Y ;  /* 0x0000000000057919 */ /* 0x000e240000002200 */
[----:B0-----:R-:W-:-:S05]  /*0190*/  IADD3 R19, PT, PT, R5, UR5, RZ ;  /* 0x0000000505137c10 */ /* 0x001fca000fffe0ff */
[----:B---3--:R-:W-:-:S05]  /*01a0*/  IMAD.IADD R14, R19, 0x1, R4 ;  /* 0x00000001130e7824 */ /* 0x008fca00078e0204 */
[----:B--2---:R-:W-:-:S13]  /*01b0*/  ISETP.GE.AND P0, PT, R14, R21, PT ;  /* 0x000000150e00720c */ /* 0x004fda0003f06270 */
[----:B------:R-:W-:Y:S05]  /*01c0*/  @P0 EXIT ;  /* 0x000000000000094d */ /* 0x000fea0003800000 */
[----:B------:R-:W0:Y:S01]  /*01d0*/  LDC.64 R12, c[0x0][0x3a8] ;  /* 0x0000ea00ff0c7b82 */ /* 0x000e220000000a00 */
[----:B------:R-:W2:Y:S04]  /*01e0*/  LDG.E R7, desc[UR10][R6.64+0x8] ;  /* 0x0000080a06077981 */ /* 0x000ea8000c1e1900 */
[----:B0-----:R-:W3:Y:S02]  /*01f0*/  LDG.E R23, desc[UR10][R12.64] ;  /* 0x0000000a0c177981 */ /* 0x001ee4000c1e1900 */
[----:B---3--:R-:W-:-:S04]  /*0200*/  IADD3 R18, PT, PT, R16, R23, RZ ;  /* 0x0000001710127210 */ /* 0x008fc80007ffe0ff */
[----:B--2---:R-:W-:-:S13]  /*0210*/  ISETP.GE.AND P0, PT, R18, R7, PT ;  /* 0x000000071200720c */ /* 0x004fda0003f06270 */
[----:B------:R-:W-:Y:S05]  /*0220*/  @P0 EXIT ;  /* 0x000000000000094d */ /* 0x000fea0003800000 */
[----:B------:R-:W2:Y:S02]  /*0230*/  LDG.E R9, desc[UR10][R8.64+0x4] ;  /* 0x0000040a08097981 */ /* 0x000ea4000c1e1900 */
[----:B--2---:R-:W-:-:S05]  /*0240*/  IMAD.IADD R6, R9, 0x1, -R0 ;  /* 0x0000000109067824 */ /* 0x004fca00078e0a00 */
[----:B------:R-:W-:-:S13]  /*0250*/  ISETP.GE.AND P0, PT, R15, R6, PT ;  /* 0x000000060f00720c */ /* 0x000fda0003f06270 */
[----:B------:R-:W-:Y:S05]  /*0260*/  @P0 EXIT ;  /* 0x000000000000094d */ /* 0x000fea0003800000 */
[----:B------:R-:W2:Y:S02]  /*0270*/  LDG.E R11, desc[UR10][R10.64+0x4] ;  /* 0x0000040a0a0b7981 */ /* 0x000ea4000c1e1900 */
[----:B--2---:R-:W-:-:S04]  /*0280*/  IADD3 R8, PT, PT, -R4, R11, RZ ;  /* 0x0000000b04087210 */ /* 0x004fc80007ffe1ff */
[----:B------:R-:W-:-:S13]  /*0290*/  ISETP.GE.AND P0, PT, R19, R8, PT ;  /* 0x000000081300720c */ /* 0x000fda0003f06270 */
[----:B------:R-:W-:Y:S05]  /*02a0*/  @P0 EXIT ;  /* 0x000000000000094d */ /* 0x000fea0003800000 */
[----:B------:R-:W2:Y:S02]  /*02b0*/  LDG.E R12, desc[UR10][R12.64+0x4] ;  /* 0x0000040a0c0c7981 */ /* 0x000ea4000c1e1900 */
[----:B--2---:R-:W-:-:S05]  /*02c0*/  IMAD.IADD R23, R12, 0x1, -R23 ;  /* 0x000000010c177824 */ /* 0x004fca00078e0a17 */
[----:B------:R-:W-:-:S13]  /*02d0*/  ISETP.GE.AND P0, PT, R16, R23, PT ;  /* 0x000000171000720c */ /* 0x000fda0003f06270 */
[----:B------:R-:W-:Y:S05]  /*02e0*/  @P0 EXIT ;  /* 0x000000000000094d */ /* 0x000fea0003800000 */
[----:B------:R-:W0:Y:S01]  /*02f0*/  LDC R10, c[0x0][0x3b0] ;  /* 0x0000ec00ff0a7b82 */ /* 0x000e220000000800 */
[----:B------:R-:W-:Y:S02]  /*0300*/  IMAD R16, R16, R6, RZ ;  /* 0x0000000610107224 */ /* 0x000fe400078e02ff */
[----:B------:R-:W-:Y:S02]  /*0310*/  IMAD R11, R18, R21, RZ ;  /* 0x00000015120b7224 */ /* 0x000fe400078e02ff */
[----:B------:R-:W-:Y:S01]  /*0320*/  IMAD R16, R8, R16, R15 ;  /* 0x0000001008107224 */ /* 0x000fe200078e020f */
[----:B0-----:R-:W-:-:S13]  /*0330*/  ISETP.GE.AND P0, PT, R10, 0x1, PT ;  /* 0x000000010a00780c */ /* 0x001fda0003f06270 */
[----:B------:R-:W-:Y:S05]  /*0340*/  @!P0 EXIT ;  /* 0x000000000000894d */ /* 0x000fea0003800000 */
[----:B------:R-:W-:Y:S01]  /*0350*/  ISETP.GE.U32.AND P1, PT, R10, 0x10, PT ;  /* 0x000000100a00780c */ /* 0x000fe20003f26070 */
[----:B------:R-:W-:Y:S01]  /*0360*/  IMAD R19, R19, R6, R16 ;  /* 0x0000000613137224 */ /* 0x000fe200078e0210 */
[----:B------:R-:W-:Y:S01]  /*0370*/  IADD3 R14, PT, PT, R14, R11, RZ ;  /* 0x0000000b0e0e7210 */ /* 0x000fe20007ffe0ff */
[----:B------:R-:W-:Y:S01]  /*0380*/  IMAD.MOV.U32 R13, RZ, RZ, RZ ;  /* 0x000000ffff0d7224 */ /* 0x000fe200078e00ff */
[----:B------:R-:W-:Y:S01]  /*0390*/  LOP3.LUT R18, R10, 0xf, RZ, 0xc0, !PT ;  /* 0x0000000f0a127812 */ /* 0x000fe200078ec0ff */
[----:B------:R-:W-:Y:S02]  /*03a0*/  IMAD R12, R19, R10, RZ ;  /* 0x0000000a130c7224 */ /* 0x000fe400078e02ff */
[----:B------:R-:W-:Y:S01]  /*03b0*/  IMAD R17, R2, R14, R17 ;  /* 0x0000000e02117224 */ /* 0x000fe200078e0211 */
[----:B------:R-:W-:-:S03]  /*03c0*/  ISETP.NE.AND P0, PT, R18, RZ, PT ;  /* 0x000000ff1200720c */ /* 0x000fc60003f05270 */
[----:B------:R-:W-:Y:S02]  /*03d0*/  IMAD R14, R17, R10, RZ ;  /* 0x0000000a110e7224 */ /* 0x000fe400078e02ff */
[----:B------:R-:W-:Y:S08]  /*03e0*/  @!P1 BRA `(.L_x_0) ;  /* 0x0000000000d09947 */ /* 0x000ff00003800000 */
[----:B------:R-:W0:Y:S01]  /*03f0*/  LDCU.128 UR12, c[0x0][0x380] ;  /* 0x00007000ff0c77ac */ /* 0x000e220008000c00 */
[----:B------:R-:W-:Y:S01]  /*0400*/  LOP3.LUT R13, R10, 0x7ffffff0, RZ, 0xc0, !PT ;  /* 0x7ffffff00a0d7812 */ /* 0x000fe200078ec0ff */
[----:B------:R-:W-:Y:S01]  /*0410*/  IMAD.MOV.U32 R15, RZ, RZ, R12 ;  /* 0x000000ffff0f7224 */ /* 0x000fe200078e000c */
[----:B------:R-:W-:Y:S02]  /*0420*/  MOV R17, R14 ;  /* 0x0000000e00117202 */ /* 0x000fe40000000f00 */
[----:B------:R-:W-:Y:S01]  /*0430*/  IADD3 R16, PT, PT, -R13, RZ, RZ ;  /* 0x000000ff0d107210 */ /* 0x000fe20007ffe1ff */
[----:B0-----:R-:W-:Y:S02]  /*0440*/  UIADD3 UR8, UP0, UPT, UR14, 0x20, URZ ;  /* 0x000000200e087890 */ /* 0x001fe4000ff1e0ff */
[----:B------:R-:W-:Y:S02]  /*0450*/  UIADD3 UR6, UP1, UPT, UR12, 0x20, URZ ;  /* 0x000000200c067890 */ /* 0x000fe4000ff3e0ff */
[----:B------:R-:W-:-:S02]  /*0460*/  UIADD3.X UR9, UPT, UPT, URZ, UR15, URZ, UP0, !UPT ;  /* 0x0000000fff097290 */ /* 0x000fc400087fe4ff */
[----:B------:R-:W-:-:S12]  /*0470*/  UIADD3.X UR7, UPT, UPT, URZ, UR13, URZ, UP1, !UPT ;  /* 0x0000000dff077290 */ /* 0x000fd80008ffe4ff */
.L_x_1:
[----:B------:R-:W-:Y:S01]  /*0480*/  MOV R7, UR9 ;  /* 0x0000000900077c02 */ /* 0x000fe20008000f00 */
[----:B------:R-:W-:-:S04]  /*0490*/  IMAD.U32 R6, RZ, RZ, UR8 ;  /* 0x00000008ff067e24 */ /* 0x000fc8000f8e00ff */
[----:B------:R-:W-:-:S05]  /*04a0*/  IMAD.WIDE R6, R15, 0x4, R6 ;  /* 0x000000040f067825 */ /* 0x000fca00078e0206 */
[----:B----4-:R-:W2:Y:S01]  /*04b0*/  LDG.E R19, desc[UR10][R6.64+-0x20] ;  /* 0xffffe00a06137981 */ /* 0x010ea2000c1e1900 */
[----:B------:R-:W-:Y:S01]  /*04c0*/  MOV R9, UR7 ;  /* 0x0000000700097c02 */ /* 0x000fe20008000f00 */
[----:B------:R-:W-:-:S04]  /*04d0*/  IMAD.U32 R8, RZ, RZ, UR6 ;  /* 0x00000006ff087e24 */ /* 0x000fc8000f8e00ff */
[----:B------:R-:W-:-:S05]  /*04e0*/  IMAD.WIDE R8, R17, 0x4, R8 ;  /* 0x0000000411087825 */ /* 0x000fca00078e0208 */
[----:B--2---:R0:W-:Y:S04]  /*04f0*/  STG.E desc[UR10][R8.64+-0x20], R19 ;  /* 0xffffe01308007986 */ /* 0x0041e8000c10190a */
[----:B------:R-:W2:Y:S04]  /*0500*/  LDG.E R21, desc[UR10][R6.64+-0x1c] ;  /* 0xffffe40a06157981 */ /* 0x000ea8000c1e1900 */
[----:B--2---:R1:W-:Y:S04]  /*0510*/  STG.E desc[UR10][R8.64+-0x1c], R21 ;  /* 0xffffe41508007986 */ /* 0x0043e8000c10190a */
[----:B------:R-:W2:Y:S04]  /*0520*/  LDG.E R23, desc[UR10][R6.64+-0x18] ;  /* 0xffffe80a06177981 */ /* 0x000ea8000c1e1900 */
[----:B--2---:R2:W-:Y:S04]  /*0530*/  STG.E desc[UR10][R8.64+-0x18], R23 ;  /* 0xffffe81708007986 */ /* 0x0045e8000c10190a */
[----:B------:R-:W3:Y:S04]  /*0540*/  LDG.E R25, desc[UR10][R6.64+-0x14] ;  /* 0xffffec0a06197981 */ /* 0x000ee8000c1e1900 */
[----:B---3--:R3:W-:Y:S04]  /*0550*/  STG.E desc[UR10][R8.64+-0x14], R25 ;  /* 0xffffec1908007986 */ /* 0x0087e8000c10190a */
[----:B------:R-:W4:Y:S04]  /*0560*/  LDG.E R27, desc[UR10][R6.64+-0x10] ;  /* 0xfffff00a061b7981 */ /* 0x000f28000c1e1900 */
[----:B----4-:R4:W-:Y:S04]  /*0570*/  STG.E desc[UR10][R8.64+-0x10], R27 ;  /* 0xfffff01b08007986 */ /* 0x0109e8000c10190a */
[----:B------:R-:W5:Y:S04]  /*0580*/  LDG.E R29, desc[UR10][R6.64+-0xc] ;  /* 0xfffff40a061d7981 */ /* 0x000f68000c1e1900 */
[----:B-----5:R5:W-:Y:S04]  /*0590*/  STG.E desc[UR10][R8.64+-0xc], R29 ;  /* 0xfffff41d08007986 */ /* 0x020be8000c10190a */
[----:B0-----:R-:W2:Y:S04]  /*05a0*/  LDG.E R19, desc[UR10][R6.64+-0x8] ;  /* 0xfffff80a06137981 */ /* 0x001ea8000c1e1900 */
[----:B--2---:R0:W-:Y:S04]  /*05b0*/  STG.E desc[UR10][R8.64+-0x8], R19 ;  /* 0xfffff81308007986 */ /* 0x0041e8000c10190a */
[----:B-1----:R-:W2:Y:S04]  /*05c0*/  LDG.E R21, desc[UR10][R6.64+-0x4] ;  /* 0xfffffc0a06157981 */ /* 0x002ea8000c1e1900 */
[----:B--2---:R1:W-:Y:S04]  /*05d0*/  STG.E desc[UR10][R8.64+-0x4], R21 ;  /* 0xfffffc1508007986 */ /* 0x0043e8000c10190a */
[----:B------:R-:W2:Y:S04]  /*05e0*/  LDG.E R23, desc[UR10][R6.64] ;  /* 0x0000000a06177981 */ /* 0x000ea8000c1e1900 */
[----:B--2---:R2:W-:Y:S04]  /*05f0*/  STG.E desc[UR10][R8.64], R23 ;  /* 0x0000001708007986 */ /* 0x0045e8000c10190a */
[----:B---3--:R-:W3:Y:S04]  /*0600*/  LDG.E R25, desc[UR10][R6.64+0x4] ;  /* 0x0000040a06197981 */ /* 0x008ee8000c1e1900 */
[----:B---3--:R3:W-:Y:S04]  /*0610*/  STG.E desc[UR10][R8.64+0x4], R25 ;  /* 0x0000041908007986 */ /* 0x0087e8000c10190a */
[----:B----4-:R-:W4:Y:S04]  /*0620*/  LDG.E R27, desc[UR10][R6.64+0x8] ;  /* 0x0000080a061b7981 */ /* 0x010f28000c1e1900 */
[----:B----4-:R4:W-:Y:S04]  /*0630*/  STG.E desc[UR10][R8.64+0x8], R27 ;  /* 0x0000081b08007986 */ /* 0x0109e8000c10190a */
[----:B-----5:R-:W5:Y:S04]  /*0640*/  LDG.E R29, desc[UR10][R6.64+0xc] ;  /* 0x00000c0a061d7981 */ /* 0x020f68000c1e1900 */
[----:B-----5:R4:W-:Y:S04]  /*0650*/  STG.E desc[UR10][R8.64+0xc], R29 ;  /* 0x00000c1d08007986 */ /* 0x0209e8000c10190a */
[----:B0-----:R-:W5:Y:S04]  /*0660*/  LDG.E R19, desc[UR10][R6.64+0x10] ;  /* 0x0000100a06137981 */ /* 0x001f68000c1e1900 */
[----:B-----5:R4:W-:Y:S04]  /*0670*/  STG.E desc[UR10][R8.64+0x10], R19 ;  /* 0x0000101308007986 */ /* 0x0209e8000c10190a */
[----:B-1----:R-:W5:Y:S04]  /*0680*/  LDG.E R21, desc[UR10][R6.64+0x14] ;  /* 0x0000140a06157981 */ /* 0x002f68000c1e1900 */
[----:B-----5:R4:W-:Y:S04]  /*0690*/  STG.E desc[UR10][R8.64+0x14], R21 ;  /* 0x0000141508007986 */ /* 0x0209e8000c10190a */
[----:B--2---:R-:W2:Y:S04]  /*06a0*/  LDG.E R23, desc[UR10][R6.64+0x18] ;  /* 0x0000180a06177981 */ /* 0x004ea8000c1e1900 */
[----:B--2---:R4:W-:Y:S04]  /*06b0*/  STG.E desc[UR10][R8.64+0x18], R23 ;  /* 0x0000181708007986 */ /* 0x0049e8000c10190a */
[----:B---3--:R-:W2:Y:S01]  /*06c0*/  LDG.E R25, desc[UR10][R6.64+0x1c] ;  /* 0x00001c0a06197981 */ /* 0x008ea2000c1e1900 */
[----:B------:R-:W-:Y:S01]  /*06d0*/  VIADD R16, R16, 0x10 ;  /* 0x0000001010107836 */ /* 0x000fe20000000000 */
[----:B------:R-:W-:Y:S01]  /*06e0*/  IADD3 R15, PT, PT, R15, 0x10, RZ ;  /* 0x000000100f0f7810 */ /* 0x000fe20007ffe0ff */
[----:B------:R-:W-:-:S03]  /*06f0*/  VIADD R17, R17, 0x10 ;  /* 0x0000001011117836 */ /* 0x000fc60000000000 */
[----:B------:R-:W-:Y:S01]  /*0700*/  ISETP.NE.AND P1, PT, R16, RZ, PT ;  /* 0x000000ff1000720c */ /* 0x000fe20003f25270 */
[----:B--2---:R4:W-:-:S12]  /*0710*/  STG.E desc[UR10][R8.64+0x1c], R25 ;  /* 0x00001c1908007986 */ /* 0x0049d8000c10190a */
[----:B------:R-:W-:Y:S05]  /*0720*/  @P1 BRA `(.L_x_1) ;  /* 0xfffffffc00541947 */ /* 0x000fea000383ffff */
.L_x_0:
[----:B------:R-:W-:Y:S05]  /*0730*/  @!P0 EXIT ;  /* 0x000000000000894d */ /* 0x000fea0003800000 */
[----:B------:R-:W-:Y:S02]  /*0740*/  ISETP.GE.U32.AND P0, PT, R18, 0x8, PT ;  /* 0x000000081200780c */ /* 0x000fe40003f06070 */
[----:B------:R-:W-:-:S04]  /*0750*/  LOP3.LUT R16, R10, 0x7, RZ, 0xc0, !PT ;  /* 0x000000070a107812 */ /* 0x000fc800078ec0ff */
[----:B------:R-:W-:-:S07]  /*0760*/  ISETP.NE.AND P1, PT, R16, RZ, PT ;  /* 0x000000ff1000720c */ /* 0x000fce0003f25270 */
[----:B------:R-:W-:Y:S06]  /*0770*/  @!P0 BRA `(.L_x_2) ;  /* 0x00000000005c8947 */ /* 0x000fec0003800000 */
[----:B------:R-:W0:Y:S01]  /*0780*/  LDC.64 R6, c[0x0][0x388] ;  /* 0x0000e200ff067b82 */ /* 0x000e220000000a00 */
[----:B----4-:R-:W-:-:S05]  /*0790*/  IADD3 R9, PT, PT, R12, R13, RZ ;  /* 0x0000000d0c097210 */ /* 0x010fca0007ffe0ff */
[----:B0-----:R-:W-:Y:S02]  /*07a0*/  IMAD.WIDE R6, R9, 0x4, R6 ;  /* 0x0000000409067825 */ /* 0x001fe400078e0206 */
[----:B------:R-:W0:Y:S03]  /*07b0*/  LDC.64 R8, c[0x0][0x380] ;  /* 0x0000e000ff087b82 */ /* 0x000e260000000a00 */
[----:B------:R-:W2:Y:S01]  /*07c0*/  LDG.E R15, desc[UR10][R6.64] ;  /* 0x0000000a060f7981 */ /* 0x000ea2000c1e1900 */
[----:B------:R-:W-:-:S04]  /*07d0*/  IMAD.IADD R17, R14, 0x1, R13 ;  /* 0x000000010e117824 */ /* 0x000fc800078e020d */
[----:B0-----:R-:W-:-:S05]  /*07e0*/  IMAD.WIDE R8, R17, 0x4, R8 ;  /* 0x0000000411087825 */ /* 0x001fca00078e0208 */
[----:B--2---:R0:W-:Y:S04]  /*07f0*/  STG.E desc[UR10][R8.64], R15 ;  /* 0x0000000f08007986 */ /* 0x0041e8000c10190a */
[----:B------:R-:W2:Y:S04]  /*0800*/  LDG.E R17, desc[UR10][R6.64+0x4] ;  /* 0x0000040a06117981 */ /* 0x000ea8000c1e1900 */
[----:B--2---:R1:W-:Y:S04]  /*0810*/  STG.E desc[UR10][R8.64+0x4], R17 ;  /* 0x0000041108007986 */ /* 0x0043e8000c10190a */
[----:B------:R-:W2:Y:S04]  /*0820*/  LDG.E R19, desc[UR10][R6.64+0x8] ;  /* 0x0000080a06137981 */ /* 0x000ea8000c1e1900 */
[----:B--2---:R2:W-:Y:S04]  /*0830*/  STG.E desc[UR10][R8.64+0x8], R19 ;  /* 0x0000081308007986 */ /* 0x0045e8000c10190a */
[----:B------:R-:W3:Y:S04]  /*0840*/  LDG.E R21, desc[UR10][R6.64+0xc] ;  /* 0x00000c0a06157981 */ /* 0x000ee8000c1e1900 */
[----:B---3--:R2:W-:Y:S04]  /*0850*/  STG.E desc[UR10][R8.64+0xc], R21 ;  /* 0x00000c1508007986 */ /* 0x0085e8000c10190a */
[----:B------:R-:W3:Y:S04]  /*0860*/  LDG.E R23, desc[UR10][R6.64+0x10] ;  /* 0x0000100a06177981 */ /* 0x000ee8000c1e1900 */
[----:B---3--:R2:W-:Y:S04]  /*0870*/  STG.E desc[UR10][R8.64+0x10], R23 ;  /* 0x0000101708007986 */ /* 0x0085e8000c10190a */
[----:B------:R-:W3:Y:S04]  /*0880*/  LDG.E R25, desc[UR10][R6.64+0x14] ;  /* 0x0000140a06197981 */ /* 0x000ee8000c1e1900 */
[----:B---3--:R2:W-:Y:S04]  /*0890*/  STG.E desc[UR10][R8.64+0x14], R25 ;  /* 0x0000141908007986 */ /* 0x0085e8000c10190a */
[----:B0-----:R-:W3:Y:S04]  /*08a0*/  LDG.E R15, desc[UR10][R6.64+0x18] ;  /* 0x0000180a060f7981 */ /* 0x001ee8000c1e1900 */
[----:B---3--:R2:W-:Y:S04]  /*08b0*/  STG.E desc[UR10][R8.64+0x18], R15 ;  /* 0x0000180f08007986 */ /* 0x0085e8000c10190a */
[----:B-1----:R-:W3:Y:S01]  /*08c0*/  LDG.E R17, desc[UR10][R6.64+0x1c] ;  /* 0x00001c0a06117981 */ /* 0x002ee2000c1e1900 */
[----:B------:R-:W-:-:S03]  /*08d0*/  IADD3 R13, PT, PT, R13, 0x8, RZ ;  /* 0x000000080d0d7810 */ /* 0x000fc60007ffe0ff */
[----:B---3--:R2:W-:Y:S04]  /*08e0*/  STG.E desc[UR10][R8.64+0x1c], R17 ;  /* 0x00001c1108007986 */ /* 0x0085e8000c10190a */
.L_x_2:
[----:B------:R-:W-:Y:S05]  /*08f0*/  @!P1 EXIT ;  /* 0x000000000000994d */ /* 0x000fea0003800000 */
[----:B------:R-:W-:Y:S02]  /*0900*/  ISETP.GE.U32.AND P0, PT, R16, 0x4, PT ;  /* 0x000000041000780c */ /* 0x000fe40003f06070 */
[----:B--2---:R-:W-:-:S04]  /*0910*/  LOP3.LUT R15, R10, 0x3, RZ, 0xc0, !PT ;  /* 0x000000030a0f7812 */ /* 0x004fc800078ec0ff */
[----:B------:R-:W-:-:S07]  /*0920*/  ISETP.NE.AND P1, PT, R15, RZ, PT ;  /* 0x000000ff0f00720c */ /* 0x000fce0003f25270 */
[----:B------:R-:W-:Y:S06]  /*0930*/  @!P0 BRA `(.L_x_3) ;  /* 0x00000000003c8947 */ /* 0x000fec0003800000 */
[----:B------:R-:W0:Y:S01]  /*0940*/  LDC.64 R6, c[0x0][0x388] ;  /* 0x0000e200ff067b82 */ /* 0x000e220000000a00 */
[----:B----4-:R-:W-:-:S04]  /*0950*/  IMAD.IADD R9, R12, 0x1, R13 ;  /* 0x000000010c097824 */ /* 0x010fc800078e020d */
[----:B0-----:R-:W-:-:S03]  /*0960*/  IMAD.WIDE R6, R9, 0x4, R6 ;  /* 0x0000000409067825 */ /* 0x001fc600078e0206 */
[----:B------:R-:W0:Y:S02]  /*0970*/  LDC.64 R8, c[0x0][0x380] ;  /* 0x0000e000ff087b82 */ /* 0x000e240000000a00 */
[----:B------:R-:W2:Y:S01]  /*0980*/  LDG.E R17, desc[UR10][R6.64] ;  /* 0x0000000a06117981 */ /* 0x000ea2000c1e1900 */
[----:B------:R-:W-:-:S05]  /*0990*/  IADD3 R19, PT, PT, R14, R13, RZ ;  /* 0x0000000d0e137210 */ /* 0x000fca0007ffe0ff */
[----:B0-----:R-:W-:-:S05]  /*09a0*/  IMAD.WIDE R8, R19, 0x4, R8 ;  /* 0x0000000413087825 */ /* 0x001fca00078e0208 */
[----:B--2---:R0:W-:Y:S04]  /*09b0*/  STG.E desc[UR10][R8.64], R17 ;  /* 0x0000001108007986 */ /* 0x0041e8000c10190a */
[----:B------:R-:W2:Y:S04]  /*09c0*/  LDG.E R19, desc[UR10][R6.64+0x4] ;  /* 0x0000040a06137981 */ /* 0x000ea8000c1e1900 */
[----:B--2---:R0:W-:Y:S04]  /*09d0*/  STG.E desc[UR10][R8.64+0x4], R19 ;  /* 0x0000041308007986 */ /* 0x0041e8000c10190a */
[----:B------:R-:W2:Y:S04]  /*09e0*/  LDG.E R21, desc[UR10][R6.64+0x8] ;  /* 0x0000080a06157981 */ /* 0x000ea8000c1e1900 */
[----:B--2---:R0:W-:Y:S04]  /*09f0*/  STG.E desc[UR10][R8.64+0x8], R21 ;  /* 0x0000081508007986 */ /* 0x0041e8000c10190a */
[----:B------:R-:W2:Y:S01]  /*0a00*/  LDG.E R23, desc[UR10][R6.64+0xc] ;  /* 0x00000c0a06177981 */ /* 0x000ea2000c1e1900 */
[----:B------:R-:W-:-:S03]  /*0a10*/  VIADD R13, R13, 0x4 ;  /* 0x000000040d0d7836 */ /* 0x000fc60000000000 */
[----:B--2---:R0:W-:Y:S04]  /*0a20*/  STG.E desc[UR10][R8.64+0xc], R23 ;  /* 0x00000c1708007986 */ /* 0x0041e8000c10190a */
.L_x_3:
[----:B------:R-:W-:Y:S05]  /*0a30*/  @!P1 EXIT ;  /* 0x000000000000994d */ /* 0x000fea0003800000 */
[----:B0---4-:R-:W-:Y:S01]  /*0a40*/  IADD3 R8, PT, PT, R5, UR5, R4 ;  /* 0x0000000505087c10 */ /* 0x011fe2000fffe004 */
[----:B------:R-:W0:Y:S01]  /*0a50*/  LDC.64 R6, c[0x0][0x388] ;  /* 0x0000e200ff067b82 */ /* 0x000e220000000a00 */
[----:B------:R-:W-:Y:S02]  /*0a60*/  IADD3 R3, PT, PT, R3, UR4, R0 ;  /* 0x0000000403037c10 */ /* 0x000fe4000fffe000 */
[----:B------:R-:W-:Y:S01]  /*0a70*/  IADD3 R8, PT, PT, R11, R8, RZ ;  /* 0x000000080b087210 */ /* 0x000fe20007ffe0ff */
[----:B------:R-:W-:Y:S01]  /*0a80*/  IMAD.IADD R11, R12, 0x1, R13 ;  /* 0x000000010c0b7824 */ /* 0x000fe200078e020d */
[----:B------:R-:W-:-:S03]  /*0a90*/  IADD3 R15, PT, PT, -R15, RZ, RZ ;  /* 0x000000ff0f0f7210 */ /* 0x000fc60007ffe1ff */
[----:B------:R-:W1:Y:S01]  /*0aa0*/  LDC.64 R4, c[0x0][0x380] ;  /* 0x0000e000ff047b82 */ /* 0x000e620000000a00 */
[----:B------:R-:W-:-:S04]  /*0ab0*/  IMAD R3, R2, R8, R3 ;  /* 0x0000000802037224 */ /* 0x000fc800078e0203 */
[----:B------:R-:W-:-:S07]  /*0ac0*/  IMAD R13, R3, R10, R13 ;  /* 0x0000000a030d7224 */ /* 0x000fce00078e020d */
.L_x_4:
[----:B0-2---:R-:W-:-:S06]  /*0ad0*/  IMAD.WIDE R8, R11, 0x4, R6 ;  /* 0x000000040b087825 */ /* 0x005fcc00078e0206 */
[----:B------:R-:W2:Y:S01]  /*0ae0*/  LDG.E R9, desc[UR10][R8.64] ;  /* 0x0000000a08097981 */ /* 0x000ea2000c1e1900 */
[C---:B-1----:R-:W-:Y:S01]  /*0af0*/  IMAD.WIDE R2, R13.reuse, 0x4, R4 ;  /* 0x000000040d027825 */ /* 0x042fe200078e0204 */
[----:B------:R-:W-:-:S03]  /*0b00*/  IADD3 R13, PT, PT, R13, 0x1, RZ ;  /* 0x000000010d0d7810 */ /* 0x000fc60007ffe0ff */
[----:B------:R-:W-:Y:S02]  /*0b10*/  VIADD R15, R15, 0x1 ;  /* 0x000000010f0f7836 */ /* 0x000fe40000000000 */
[----:B------:R-:W-:-:S03]  /*0b20*/  VIADD R11, R11, 0x1 ;  /* 0x000000010b0b7836 */ /* 0x000fc60000000000 */
[----:B------:R-:W-:Y:S01]  /*0b30*/  ISETP.NE.AND P0, PT, R15, RZ, PT ;  /* 0x000000ff0f00720c */ /* 0x000fe20003f05270 */
[----:B--2---:R2:W-:-:S12]  /*0b40*/  STG.E desc[UR10][R2.64], R9 ;  /* 0x0000000902007986 */ /* 0x0045d8000c10190a */
[----:B------:R-:W-:Y:S05]  /*0b50*/  @P0 BRA `(.L_x_4) ;  /* 0xfffffffc00dc0947 */ /* 0x000fea000383ffff */
[----:B------:R-:W-:Y:S05]  /*0b60*/  EXIT ;  /* 0x000000000000794d */ /* 0x000fea0003800000 */
.L_x_5:
[----:B------:R-:W-:-:S00]  /*0b70*/  BRA `(.L_x_5) ;  /* 0xfffffffc00fc7947 */ /* 0x000fc0000383ffff */
[----:B------:R-:W-:-:S00]  /*0b80*/  NOP ;  /* 0x0000000000007918 */ /* 0x000fc00000000000 */
[----:B------:R-:W-:-:S00]  /*0b90*/  NOP ;  /* 0x0000000000007918 */ /* 0x000fc00000000000 */
[----:B------:R-:W-:-:S00]  /*0ba0*/  NOP ;  /* 0x0000000000007918 */ /* 0x000fc00000000000 */
[----:B------:R-:W-:-:S00]  /*0bb0*/  NOP ;  /* 0x0000000000007918 */ /* 0x000fc00000000000 */
[----:B------:R-:W-:-:S00]  /*0bc0*/  NOP ;  /* 0x0000000000007918 */ /* 0x000fc00000000000 */
[----:B------:R-:W-:-:S00]  /*0bd0*/  NOP ;  /* 0x0000000000007918 */ /* 0x000fc00000000000 */
[----:B------:R-:W-:-:S00]  /*0be0*/  NOP ;  /* 0x0000000000007918 */ /* 0x000fc00000000000 */
[----:B------:R-:W-:-:S00]  /*0bf0*/  NOP ;  /* 0x0000000000007918 */ /* 0x000fc00000000000 */
.L_x_12:


//--------------------- .text.extract_halo        --------------------------
	.section	.text.extract_halo,"ax",@progbits
	.align	128
        .global         extract_halo
        .type           extract_halo,@function
        .size           extract_halo,(.L_x_13 - extract_halo)
        .other          extract_halo,@"STO_CUDA_ENTRY STV_DEFAULT"
extract_halo:
.text.extract_halo:
[----:B------:R-:W-:Y:S08]  /*0000*/  LDC R1, c[0x0][0x37c] ;  /* 0x0000df00ff017b82 */ /* 0x000ff00000000800 */
[----:B------:R-:W0:Y:S01]  /*0010*/  LDC.64 R8, c[0x0][0x398] ;  /* 0x0000e600ff087b82 */ /* 0x000e220000000a00 */
[----:B------:R-:W0:Y:S07]  /*0020*/  LDCU.64 UR8, c[0x0][0x358] ;  /* 0x00006b00ff0877ac */ /* 0x000e2e0008000a00 */
[----:B------:R-:W1:Y:S01]  /*0030*/  LDC.64 R6, c[0x0][0x390] ;  /* 0x0000e400ff067b82 */ /* 0x000e620000000a00 */
[----:B0-----:R-:W2:Y:S04]  /*0040*/  LDG.E R15, desc[UR8][R8.64] ;  /* 0x00000008080f7981 */ /* 0x001ea8000c1e1900 */
[----:B-1----:R-:W3:Y:S03]  /*0050*/  LDG.E R13, desc[UR8][R6.64] ;  /* 0x00000008060d7981 */ /* 0x002ee6000c1e1900 */
[----:B------:R-:W0:Y:S01]  /*0060*/  S2UR UR4, SR_CTAID.X ;  /* 0x00000000000479c3 */ /* 0x000e220000002500 */
[----:B------:R-:W0:Y:S01]  /*0070*/  S2R R3, SR_TID.X ;  /* 0x0000000000037919 */ /* 0x000e220000002100 */
[----:B------:R-:W1:Y:S06]  /*0080*/  S2R R5, SR_TID.Y ;  /* 0x0000000000057919 */ /* 0x000e6c0000002200 */
[----:B------:R-:W0:Y:S01]  /*0090*/  LDC R0, c[0x0][0x360] ;  /* 0x0000d800ff007b82 */ /* 0x000e220000000800 */
[----:B------:R-:W4:Y:S07]  /*00a0*/  S2R R11, SR_TID.Z ;  /* 0x00000000000b7919 */ /* 0x000f2e0000002300 */
[----:B------:R-:W1:Y:S08]  /*00b0*/  S2UR UR5, SR_CTAID.Y ;  /* 0x00000000000579c3 */ /* 0x000e700000002600 */
[----:B------:R-:W1:Y:S08]  /*00c0*/  LDC R4, c[0x0][0x364] ;  /* 0x0000d900ff047b82 */ /* 0x000e700000000800 */
[----:B------:R-:W4:Y:S01]  /*00d0*/  S2UR UR6, SR_CTAID.Z ;  /* 0x00000000000679c3 */ /* 0x000f220000002700 */
[----:B0-----:R-:W-:-:S07]  /*00e0*/  IMAD R0, R0, UR4, R3 ;  /* 0x0000000400007c24 */ /* 0x001fce000f8e0203 */
[----:B------:R-:W4:Y:S01]  /*00f0*/  LDC R2, c[0x0][0x368] ;  /* 0x0000da00ff027b82 */ /* 0x000f220000000800 */
[----:B-1----:R-:W-:Y:S02]  /*0100*/  IMAD R4, R4, UR5, R5 ;  /* 0x0000000504047c24 */ /* 0x002fe4000f8e0205 */
[----:B----4-:R-:W-:Y:S01]  /*0110*/  IMAD R5, R2, UR6, R11 ;  /* 0x0000000602057c24 */ /* 0x010fe2000f8e020b */
[----:B--2---:R-:W-:-:S04]  /*0120*/  IADD3 R12, PT, PT, R0, R15, RZ ;  /* 0x0000000f000c7210 */ /* 0x004fc80007ffe0ff */
[----:B---3--:R-:W-:-:S13]  /*0130*/  ISETP.GE.AND P0, PT, R12, R13, PT ;  /* 0x0000000d0c00720c */ /* 0x008fda0003f06270 */
[----:B------:R-:W-:Y:S05]  /*0140*/  @P0 EXIT ;  /* 0x000000000000094d */ /* 0x000fea0003800000 */
[----:B------:R-:W0:Y:S01]  /*0150*/  LDC.64 R10, c[0x0][0x3a0] ;  /* 0x0000e800ff0a7b82 */ /* 0x000e220000000a00 */
[----:B------:R-:W2:Y:S04]  /*0160*/  LDG.E R21, desc[UR8][R6.64+0x4] ;  /* 0x0000040806157981 */ /* 0x000ea8000c1e1900 */
[----:B0-----:R-:W3:Y:S02]  /*0170*/  LDG.E R17, desc[UR8][R10.64] ;  /* 0x000000080a117981 */ /* 0x001ee4000c1e1900 */
        /* <DEDUP_REMOVED lines=21> */
[----:B------:R-:W0:Y:S02]  /*02d0*/  LDC R6, c[0x0][0x3b0] ;  /* 0x0000ec00ff067b82 */ /* 0x000e240000000800 */
[----:B0-----:R-:W-:-:S13]  /*02e0*/  ISETP.GE.AND P0, PT, R6, 0x1, PT ;  /* 0x000000010600780c */ /* 0x001fda0003f06270 */
[----:B------:R-:W-:Y:S05]  /*02f0*/  @!P0 EXIT ;  /* 0x000000000000894d */ /* 0x000fea0003800000 */
[C---:B------:R-:W-:Y:S01]  /*0300*/  ISETP.GE.U32.AND P1, PT, R6.reuse, 0x10, PT ;  /* 0x000000100600780c */ /* 0x040fe20003f26070 */
[----:B------:R-:W-:Y:S01]  /*0310*/  IMAD R2, R5, R7, RZ ;  /* 0x0000000705027224 */ /* 0x000fe200078e02ff */
[----:B------:R-:W-:Y:S01]  /*0320*/  LOP3.LUT R17, R6, 0xf, RZ, 0xc0, !PT ;  /* 0x0000000f06117812 */ /* 0x000fe200078ec0ff */
[----:B------:R-:W-:Y:S02]  /*0330*/  IMAD R14, R19, R21, R14 ;  /* 0x00000015130e7224 */ /* 0x000fe400078e020e */
[----:B------:R-:W-:Y:S02]  /*0340*/  HFMA2 R11, -RZ, RZ, 0, 0 ;  /* 0x00000000ff0b7431 */ /* 0x000fe400000001ff */
[----:B------:R-:W-:Y:S01]  /*0350*/  IMAD R2, R9, R2, R0 ;  /* 0x0000000209027224 */ /* 0x000fe200078e0200 */
[----:B------:R-:W-:Y:S01]  /*0360*/  ISETP.NE.AND P0, PT, R17, RZ, PT ;  /* 0x000000ff1100720c */ /* 0x000fe20003f05270 */
[----:B------:R-:W-:Y:S02]  /*0370*/  IMAD R13, R13, R14, R12 ;  /* 0x0000000e0d0d7224 */ /* 0x000fe400078e020c */
[----:B------:R-:W-:-:S02]  /*0380*/  IMAD R3, R4, R7, R2 ;  /* 0x0000000704037224 */ /* 0x000fc400078e0202 */
[-C--:B------:R-:W-:Y:S02]  /*0390*/  IMAD R8, R13, R6.reuse, RZ ;  /* 0x000000060d087224 */ /* 0x080fe400078e02ff */
[----:B------:R-:W-:Y:S01]  /*03a0*/  IMAD R10, R3, R6, RZ ;  /* 0x00000006030a7224 */ /* 0x000fe200078e02ff */
[----:B------:R-:W-:Y:S06]  /*03b0*/  @!P1 BRA `(.L_x_6) ;  /* 0x0000000000d09947 */ /* 0x000fec0003800000 */
[----:B------:R-:W0:Y:S01]  /*03c0*/  LDCU.128 UR4, c[0x0][0x380] ;  /* 0x00007000ff0477ac */ /* 0x000e220008000c00 */
[----:B------:R-:W-:Y:S01]  /*03d0*/  LOP3.LUT R11, R6, 0x7ffffff0, RZ, 0xc0, !PT ;  /* 0x7ffffff0060b7812 */ /* 0x000fe200078ec0ff */
[----:B------:R-:W-:Y:S01]  /*03e0*/  IMAD.MOV.U32 R15, RZ, RZ, R10 ;  /* 0x000000ffff0f7224 */ /* 0x000fe200078e000a */
[----:B------:R-:W-:-:S03]  /*03f0*/  MOV R14, R8 ;  /* 0x00000008000e7202 */ /* 0x000fc60000000f00 */
[----:B------:R-:W-:Y:S01]  /*0400*/  IMAD.MOV R16, RZ, RZ, -R11 ;  /* 0x000000ffff107224 */ /* 0x000fe200078e0a0b */
[----:B0-----:R-:W-:Y:S02]  /*0410*/  UIADD3 UR6, UP0, UPT, UR6, 0x20, URZ ;  /* 0x0000002006067890 */ /* 0x001fe4000ff1e0ff */
[----:B------:R-:W-:Y:S02]  /*0420*/  UIADD3 UR4, UP1, UPT, UR4, 0x20, URZ ;  /* 0x0000002004047890 */ /* 0x000fe4000ff3e0ff */
[----:B------:R-:W-:Y:S02]  /*0430*/  UIADD3.X UR7, UPT, UPT, URZ, UR7, URZ, UP0, !UPT ;  /* 0x00000007ff077290 */ /* 0x000fe400087fe4ff */
[----:B------:R-:W-:-:S12]  /*0440*/  UIADD3.X UR5, UPT, UPT, URZ, UR5, URZ, UP1, !UPT ;  /* 0x00000005ff057290 */ /* 0x000fd80008ffe4ff */
.L_x_7:
        /* <DEDUP_REMOVED lines=37> */
[----:B------:R-:W-:Y:S01]  /*06a0*/  IADD3 R16, PT, PT, R16, 0x10, RZ ;  /* 0x0000001010107810 */ /* 0x000fe20007ffe0ff */
[----:B------:R-:W-:Y:S01]  /*06b0*/  VIADD R14, R14, 0x10 ;  /* 0x000000100e0e7836 */ /* 0x000fe20000000000 */
[----:B------:R-:W-:-:S02]  /*06c0*/  IADD3 R15, PT, PT, R15, 0x10, RZ ;  /* 0x000000100f0f7810 */ /* 0x000fc40007ffe0ff */
[----:B------:R-:W-:Y:S01]  /*06d0*/  ISETP.NE.AND P1, PT, R16, RZ, PT ;  /* 0x000000ff1000720c */ /* 0x000fe20003f25270 */
[----:B--2---:R4:W-:-:S12]  /*06e0*/  STG.E desc[UR8][R12.64+0x1c], R25 ;  /* 0x00001c190c007986 */ /* 0x0049d8000c101908 */
[----:B------:R-:W-:Y:S05]  /*06f0*/  @P1 BRA `(.L_x_7) ;  /* 0xfffffffc00541947 */ /* 0x000fea000383ffff */
.L_x_6:
[----:B------:R-:W-:Y:S05]  /*0700*/  @!P0 EXIT ;  /* 0x000000000000894d */ /* 0x000fea0003800000 */
[----:B------:R-:W-:Y:S02]  /*0710*/  ISETP.GE.U32.AND P0, PT, R17, 0x8, PT ;  /* 0x000000081100780c */ /* 0x000fe40003f06070 */
[----:B------:R-:W-:-:S04]  /*0720*/  LOP3.LUT R16, R6, 0x7, RZ, 0xc0, !PT ;  /* 0x0000000706107812 */ /* 0x000fc800078ec0ff */
        /* <DEDUP_REMOVED lines=23> */
[----:B------:R-:W-:-:S03]  /*08a0*/  VIADD R11, R11, 0x8 ;  /* 0x000000080b0b7836 */ /* 0x000fc60000000000 */
[----:B---3--:R2:W-:Y:S04]  /*08b0*/  STG.E desc[UR8][R12.64+0x1c], R17 ;  /* 0x00001c110c007986 */ /* 0x0085e8000c101908 */
.L_x_8:
[----:B------:R-:W-:Y:S05]  /*08c0*/  @!P1 EXIT ;  /* 0x000000000000994d */ /* 0x000fea0003800000 */
[----:B------:R-:W-:Y:S02]  /*08d0*/  ISETP.GE.U32.AND P0, PT, R16, 0x4, PT ;  /* 0x000000041000780c */ /* 0x000fe40003f06070 */
[----:B------:R-:W-:-:S04]  /*08e0*/  LOP3.LUT R14, R6, 0x3, RZ, 0xc0, !PT ;  /* 0x00000003060e7812 */ /* 0x000fc800078ec0ff */
[----:B------:R-:W-:-:S07]  /*08f0*/  ISETP.NE.AND P1, PT, R14, RZ, PT ;  /* 0x000000ff0e00720c */ /* 0x000fce0003f25270 */
[----:B------:R-:W-:Y:S06]  /*0900*/  @!P0 BRA `(.L_x_9) ;  /* 0x00000000003c8947 */ /* 0x000fec0003800000 */
[----:B------:R-:W0:Y:S01]  /*0910*/  LDC.64 R2, c[0x0][0x388] ;  /* 0x0000e200ff027b82 */ /* 0x000e220000000a00 */
[----:B--2-4-:R-:W-:-:S05]  /*0920*/  IADD3 R13, PT, PT, R8, R11, RZ ;  /* 0x0000000b080d7210 */ /* 0x014fca0007ffe0ff */
        /* <DEDUP_REMOVED lines=10> */
[----:B------:R-:W2:Y:S01]  /*09d0*/  LDG.E R21, desc[UR8][R2.64+0xc] ;  /* 0x00000c0802157981 */ /* 0x000ea2000c1e1900 */
[----:B------:R-:W-:-:S03]  /*09e0*/  IADD3 R11, PT, PT, R11, 0x4, RZ ;  /* 0x000000040b0b7810 */ /* 0x000fc60007ffe0ff */
[----:B--2---:R0:W-:Y:S04]  /*09f0*/  STG.E desc[UR8][R12.64+0xc], R21 ;  /* 0x00000c150c007986 */ /* 0x0041e8000c101908 */
.L_x_9:
[----:B------:R-:W-:Y:S05]  /*0a00*/  @!P1 EXIT ;  /* 0x000000000000994d */ /* 0x000fea0003800000 */
[----:B------:R-:W1:Y:S01]  /*0a10*/  LDC.64 R2, c[0x0][0x380] ;  /* 0x0000e000ff027b82 */ /* 0x000e620000000a00 */
[----:B------:R-:W-:Y:S01]  /*0a20*/  IMAD R4, R5, R9, R4 ;  /* 0x0000000905047224 */ /* 0x000fe200078e0204 */
[----:B------:R-:W-:Y:S01]  /*0a30*/  IADD3 R14, PT, PT, -R14, RZ, RZ ;  /* 0x000000ff0e0e7210 */ /* 0x000fe20007ffe1ff */
[----:B------:R-:W-:Y:S02]  /*0a40*/  IMAD.IADD R9, R8, 0x1, R11 ;  /* 0x0000000108097824 */ /* 0x000fe400078e020b */
[----:B------:R-:W-:-:S03]  /*0a50*/  IMAD R4, R7, R4, R0 ;  /* 0x0000000407047224 */ /* 0x000fc600078e0200 */
[----:B0-2-4-:R-:W0:Y:S01]  /*0a60*/  LDC.64 R12, c[0x0][0x388] ;  /* 0x0000e200ff0c7b82 */ /* 0x015e220000000a00 */
[----:B------:R-:W-:-:S07]  /*0a70*/  IMAD R11, R4, R6, R11 ;  /* 0x00000006040b7224 */ /* 0x000fce00078e020b */
.L_x_10:
[----:B0-2---:R-:W-:-:S06]  /*0a80*/  IMAD.WIDE R6, R9, 0x4, R12 ;  /* 0x0000000409067825 */ /* 0x005fcc00078e020c */
[----:B------:R-:W2:Y:S01]  /*0a90*/  LDG.E R7, desc[UR8][R6.64] ;  /* 0x0000000806077981 */ /* 0x000ea2000c1e1900 */
[C---:B-1----:R-:W-:Y:S01]  /*0aa0*/  IMAD.WIDE R4, R11.reuse, 0x4, R2 ;  /* 0x000000040b047825 */ /* 0x042fe200078e0202 */
[----:B------:R-:W-:Y:S02]  /*0ab0*/  IADD3 R11, PT, PT, R11, 0x1, RZ ;  /* 0x000000010b0b7810 */ /* 0x000fe40007ffe0ff */
[----:B------:R-:W-:Y:S01]  /*0ac0*/  IADD3 R9, PT, PT, R9, 0x1, RZ ;  /* 0x0000000109097810 */ /* 0x000fe20007ffe0ff */
[----:B------:R-:W-:-:S05]  /*0ad0*/  VIADD R14, R14, 0x1 ;  /* 0x000000010e0e7836 */ /* 0x000fca0000000000 */
[----:B------:R-:W-:Y:S01]  /*0ae0*/  ISETP.NE.AND P0, PT, R14, RZ, PT ;  /* 0x000000ff0e00720c */ /* 0x000fe20003f05270 */
[----:B--2---:R2:W-:-:S12]  /*0af0*/  STG.E desc[UR8][R4.64], R7 ;  /* 0x0000000704007986 */ /* 0x0045d8000c101908 */
[----:B------:R-:W-:Y:S05]  /*0b00*/  @P0 BRA `(.L_x_10) ;  /* 0xfffffffc00dc0947 */ /* 0x000fea000383ffff */
[----:B------:R-:W-:Y:S05]  /*0b10*/  EXIT ;  /* 0x000000000000794d */ /* 0x000fea0003800000 */
.L_x_11:
        /* <DEDUP_REMOVED lines=14> */
.L_x_13:


//--------------------- .nv.shared.reserved.0     --------------------------
	.section	.nv.shared.reserved.0,"aw",@nobits
	.weak		__nv_reservedSMEM_offset_0_alias
	.size		__nv_reservedSMEM_offset_0_alias, 0, 64
	.other		__nv_reservedSMEM_offset_0_alias,@"STO_CUDA_RESERVED_SHARED STV_DEFAULT"
__nv_reservedSMEM_offset_0_alias:
	.zero		0
	.zero		64


//--------------------- .nv.constant0.append_halo --------------------------
	.section	.nv.constant0.append_halo,"a",@progbits
	.sectionflags	@""
	.align	4
.nv.constant0.append_halo:
	.zero		948


//--------------------- .nv.constant0.extract_halo --------------------------
	.section	.nv.constant0.extract_halo,"a",@progbits
	.sectionflags	@""
	.align	4
.nv.constant0.extract_halo:
	.zero		948


//--------------------- SYMBOLS --------------------------

	.type		.nv.reservedSmem.offset0,@object
	.size		.nv.reservedSmem.offset0,0x4
